	.headerflags	@"EF_CUDA_TEXMODE_UNIFIED EF_CUDA_64BIT_ADDRESS EF_CUDA_ACCELERATORS EF_CUDA_SM90 EF_CUDA_VIRTUAL_SM(EF_CUDA_SM90)"
	.elftype	@"ET_EXEC"


//--------------------- .nv.info                  --------------------------
	.section	.nv.info,"",@"SHT_CUDA_INFO"
	.align	4


	//----- nvinfo : EIATTR_REGCOUNT
	.align		4
        /*0000*/ 	.byte	0x04, 0x2f
        /*0002*/ 	.short	(.L_1 - .L_0)
	.align		4
.L_0:
        /*0004*/ 	.word	index@(triton_poi_fused_replication_pad1d_1)
        /*0008*/ 	.word	0x0000000d


	//----- nvinfo : EIATTR_MIN_STACK_SIZE
	.align		4
.L_1:
        /*000c*/ 	.byte	0x04, 0x12
        /*000e*/ 	.short	(.L_3 - .L_2)
	.align		4
.L_2:
        /*0010*/ 	.word	index@(triton_poi_fused_replication_pad1d_1)
        /*0014*/ 	.word	0x00000000


	//----- nvinfo : EIATTR_FRAME_SIZE
	.align		4
.L_3:
        /*0018*/ 	.byte	0x04, 0x11
        /*001a*/ 	.short	(.L_5 - .L_4)
	.align		4
.L_4:
        /*001c*/ 	.word	index@(triton_poi_fused_replication_pad1d_1)
        /*0020*/ 	.word	0x00000000


	//----- nvinfo : EIATTR_MIN_STACK_SIZE
	.align		4
.L_5:
        /*0024*/ 	.byte	0x04, 0x12
        /*0026*/ 	.short	(.L_7 - .L_6)
	.align		4
.L_6:
        /*0028*/ 	.word	index@(triton_poi_fused_replication_pad1d_1)
        /*002c*/ 	.word	0x00000000
.L_7:


//--------------------- .nv.info.triton_poi_fused_replication_pad1d_1 --------------------------
	.section	.nv.info.triton_poi_fused_replication_pad1d_1,"",@"SHT_CUDA_INFO"
	.sectionflags	@""
	.align	4


	//----- nvinfo : EIATTR_CUDA_API_VERSION
	.align		4
        /*0000*/ 	.byte	0x04, 0x37
        /*0002*/ 	.short	(.L_9 - .L_8)
.L_8:
        /*0004*/ 	.word	0x0000007c


	//----- nvinfo : EIATTR_KPARAM_INFO
	.align		4
.L_9:
        /*0008*/ 	.byte	0x04, 0x17
        /*000a*/ 	.short	(.L_11 - .L_10)
.L_10:
        /*000c*/ 	.word	0x00000000
        /*0010*/ 	.short	0x0002
        /*0012*/ 	.short	0x0010
        /*0014*/ 	.byte	0x00, 0xf0, 0x11, 0x00


	//----- nvinfo : EIATTR_KPARAM_INFO
	.align		4
.L_11:
        /*0018*/ 	.byte	0x04, 0x17
        /*001a*/ 	.short	(.L_13 - .L_12)
.L_12:
        /*001c*/ 	.word	0x00000000
        /*0020*/ 	.short	0x0001
        /*0022*/ 	.short	0x0008
        /*0024*/ 	.byte	0x00, 0xf4, 0x21, 0x00


	//----- nvinfo : EIATTR_KPARAM_INFO
	.align		4
.L_13:
        /*0028*/ 	.byte	0x04, 0x17
        /*002a*/ 	.short	(.L_15 - .L_14)
.L_14:
        /*002c*/ 	.word	0x00000000
        /*0030*/ 	.short	0x0000
        /*0032*/ 	.short	0x0000
        /*0034*/ 	.byte	0x00, 0xf4, 0x21, 0x00


	//----- nvinfo : EIATTR_SPARSE_MMA_MASK
	.align		4
.L_15:
        /*0038*/ 	.byte	0x03, 0x50
        /*003a*/ 	.short	0x0000


	//----- nvinfo : EIATTR_MAXREG_COUNT
	.align		4
        /*003c*/ 	.byte	0x03, 0x1b
        /*003e*/ 	.short	0x00ff


	//----- nvinfo : EIATTR_EXIT_INSTR_OFFSETS
	.align		4
        /*0040*/ 	.byte	0x04, 0x1c
        /*0042*/ 	.short	(.L_17 - .L_16)


	//   ....[0]....
.L_16:
        /*0044*/ 	.word	0x00000280


	//   ....[1]....
        /*0048*/ 	.word	0x000002a0


	//----- nvinfo : EIATTR_REQNTID
	.align		4
.L_17:
        /*004c*/ 	.byte	0x04, 0x10
        /*004e*/ 	.short	(.L_19 - .L_18)
.L_18:
        /*0050*/ 	.word	0x00000080
        /*0054*/ 	.word	0x00000001
        /*0058*/ 	.word	0x00000001


	//----- nvinfo : EIATTR_CRS_STACK_SIZE
	.align		4
.L_19:
        /*005c*/ 	.byte	0x04, 0x1e
        /*005e*/ 	.short	(.L_21 - .L_20)
.L_20:
        /*0060*/ 	.word	0x00000000


	//----- nvinfo : EIATTR_CBANK_PARAM_SIZE
	.align		4
.L_21:
        /*0064*/ 	.byte	0x03, 0x19
        /*0066*/ 	.short	0x0014


	//----- nvinfo : EIATTR_PARAM_CBANK
	.align		4
        /*0068*/ 	.byte	0x04, 0x0a
        /*006a*/ 	.short	(.L_23 - .L_22)
	.align		4
.L_22:
        /*006c*/ 	.word	index@(.nv.constant0.triton_poi_fused_replication_pad1d_1)
        /*0070*/ 	.short	0x0210
        /*0072*/ 	.short	0x0014


	//----- nvinfo : EIATTR_SW_WAR
	.align		4
.L_23:
        /*0074*/ 	.byte	0x04, 0x36
        /*0076*/ 	.short	(.L_25 - .L_24)
.L_24:
        /*0078*/ 	.word	0x00000008
.L_25:


//--------------------- .nv.callgraph             --------------------------
	.section	.nv.callgraph,"",@"SHT_CUDA_CALLGRAPH"
	.align	4
	.sectionentsize	8
	.align		4
        /*0000*/ 	.word	0x00000000
	.align		4
        /*0004*/ 	.word	0xffffffff
	.align		4
        /*0008*/ 	.word	0x00000000
	.align		4
        /*000c*/ 	.word	0xfffffffe
	.align		4
        /*0010*/ 	.word	0x00000000
	.align		4
        /*0014*/ 	.word	0xfffffffd
	.align		4
        /*0018*/ 	.word	0x00000000
	.align		4
        /*001c*/ 	.word	0xfffffffc


//--------------------- .text.triton_poi_fused_replication_pad1d_1 --------------------------
	.section	.text.triton_poi_fused_replication_pad1d_1,"ax",@progbits
	.align	128
        .global         triton_poi_fused_replication_pad1d_1
        .type           triton_poi_fused_replication_pad1d_1,@function
        .size           triton_poi_fused_replication_pad1d_1,(.L_x_3 - triton_poi_fused_replication_pad1d_1)
        .other          triton_poi_fused_replication_pad1d_1,@"STO_CUDA_ENTRY STV_DEFAULT"
triton_poi_fused_replication_pad1d_1:
.text.triton_poi_fused_replication_pad1d_1:
[----:B------:R-:W0:Y:S02]  /*0000*/  LDC R1, c[0x0][0x28] ;  /* 0x00000a00ff017b82 */ /* 0x000e240000000800 */
[----:B------:R-:W1:Y:S01]  /*0010*/  S2R R2, SR_TID.X ;  /* 0x0000000000027919 */ /* 0x000e620000002100 */
[----:B------:R-:W-:Y:S01]  /*0020*/  ULDC.64 UR4, c[0x0][0x210] ;  /* 0x0000840000047ab9 */ /* 0x000fe20000000a00 */
[----:B------:R-:W-:Y:S01]  /*0030*/  BSSY B0, `(.L_x_0) ;  /* 0x0000024000007945 */ /* 0x000fe20003800000 */
[----:B------:R-:W2:Y:S01]  /*0040*/  S2R R3, SR_CTAID.X ;  /* 0x0000000000037919 */ /* 0x000ea20000002500 */
[----:B-1----:R-:W-:-:S05]  /*0050*/  LOP3.LUT R2, R2, 0x7f, RZ, 0xc0, !PT ;  /* 0x0000007f02027812 */ /* 0x002fca00078ec0ff */
[----:B--2---:R-:W-:Y:S02]  /*0060*/  IMAD R3, R3, 0x80, R2 ;  /* 0x0000008003037824 */ /* 0x004fe400078e0202 */
[----:B------:R-:W-:-:S04]  /*0070*/  IMAD.MOV.U32 R2, RZ, RZ, RZ ;  /* 0x000000ffff027224 */ /* 0x000fc800078e00ff */
[----:B------:R-:W-:-:S05]  /*0080*/  IMAD.HI R0, R3, -0x6db6db6d, R2 ;  /* 0x9249249303007827 */ /* 0x000fca00078e0202 */
[----:B------:R-:W-:-:S04]  /*0090*/  SHF.R.U32.HI R7, RZ, 0x1f, R0 ;  /* 0x0000001fff077819 */ /* 0x000fc80000011600 */
[CC--:B------:R-:W-:Y:S02]  /*00a0*/  LEA.HI.SX32 R2, R0.reuse, R7.reuse, 0x1e ;  /* 0x0000000700027211 */ /* 0x0c0fe400078ff2ff */
[----:B------:R-:W-:Y:S02]  /*00b0*/  LEA.HI R0, R0, R7, RZ, 0x1c ;  /* 0x0000000700007211 */ /* 0x000fe400078fe0ff */
[C---:B------:R-:W-:Y:S01]  /*00c0*/  LEA.HI R6, R2.reuse, R2, RZ, 0x2 ;  /* 0x0000000202067211 */ /* 0x040fe200078f10ff */
[----:B------:R-:W-:Y:S02]  /*00d0*/  IMAD R4, R2, -0x7, R3 ;  /* 0xfffffff902047824 */ /* 0x000fe400078e0203 */
[----:B------:R-:W-:Y:S01]  /*00e0*/  IMAD.SHL.U32 R0, R0, 0x10, RZ ;  /* 0x0000001000007824 */ /* 0x000fe200078e00ff */
[----:B------:R-:W-:Y:S02]  /*00f0*/  LOP3.LUT R9, R6, 0xfffffffc, RZ, 0xc0, !PT ;  /* 0xfffffffc06097812 */ /* 0x000fe400078ec0ff */
[C---:B------:R-:W-:Y:S01]  /*0100*/  ISETP.GT.AND P0, PT, R4.reuse, 0x2, PT ;  /* 0x000000020400780c */ /* 0x040fe20003f04270 */
[----:B------:R-:W-:Y:S01]  /*0110*/  VIADD R4, R4, 0xfffffffe ;  /* 0xfffffffe04047836 */ /* 0x000fe20000000000 */
[----:B------:R-:W-:Y:S01]  /*0120*/  SHF.R.S32.HI R7, RZ, 0x1f, R0 ;  /* 0x0000001fff077819 */ /* 0x000fe20000011400 */
[----:B------:R-:W-:-:S03]  /*0130*/  IMAD.IADD R9, R2, 0x1, -R9 ;  /* 0x0000000102097824 */ /* 0x000fc600078e0a09 */
[----:B------:R-:W-:-:S04]  /*0140*/  SEL R4, R4, RZ, P0 ;  /* 0x000000ff04047207 */ /* 0x000fc80000000000 */
[----:B------:R-:W-:Y:S02]  /*0150*/  ISETP.GT.AND P0, PT, R4, RZ, PT ;  /* 0x000000ff0400720c */ /* 0x000fe40003f04270 */
[----:B------:R-:W-:Y:S02]  /*0160*/  VIMNMX R8, RZ, R4, PT ;  /* 0x00000004ff087248 */ /* 0x000fe40003fe0100 */
[----:B------:R-:W1:Y:S03]  /*0170*/  LDC.64 R4, c[0x0][0x218] ;  /* 0x00008600ff047b82 */ /* 0x000e660000000a00 */
[----:B------:R-:W-:-:S06]  /*0180*/  VIADD R10, R8, 0x1 ;  /* 0x00000001080a7836 */ /* 0x000fcc0000000000 */
[----:B------:R-:W-:Y:S01]  /*0190*/  @!P0 IMAD.MOV R10, RZ, RZ, R8 ;  /* 0x000000ffff0a8224 */ /* 0x000fe200078e0208 */
[----:B------:R-:W-:-:S03]  /*01a0*/  ISETP.GE.AND P0, PT, R3, 0x70, PT ;  /* 0x000000700300780c */ /* 0x000fc60003f06270 */
[----:B------:R-:W-:-:S05]  /*01b0*/  IMAD.SHL.U32 R10, R10, 0x8, RZ ;  /* 0x000000080a0a7824 */ /* 0x000fca00078e00ff */
[----:B------:R-:W-:Y:S02]  /*01c0*/  IADD3 R0, P1, P2, R10, R9, R0 ;  /* 0x000000090a007210 */ /* 0x000fe40007a3e000 */
[----:B------:R-:W-:Y:S02]  /*01d0*/  SHF.R.S32.HI R9, RZ, 0x1f, R9 ;  /* 0x0000001fff097819 */ /* 0x000fe40000011409 */
[----:B------:R-:W-:Y:S01]  /*01e0*/  SHF.R.S32.HI R10, RZ, 0x1f, R10 ;  /* 0x0000001fff0a7819 */ /* 0x000fe2000001140a */
[----:B-1----:R-:W-:-:S03]  /*01f0*/  IMAD.WIDE R4, R3, 0x4, R4 ;  /* 0x0000000403047825 */ /* 0x002fc600078e0204 */
[----:B------:R-:W-:Y:S02]  /*0200*/  IADD3.X R7, R10, R9, R7, P1, P2 ;  /* 0x000000090a077210 */ /* 0x000fe40000fe4407 */
[----:B------:R-:W-:-:S04]  /*0210*/  LEA R2, P1, R0, UR4, 0x2 ;  /* 0x0000000400027c11 */ /* 0x000fc8000f8210ff */
[----:B------:R-:W-:Y:S01]  /*0220*/  LEA.HI.X R3, R0, UR5, R7, 0x2, P1 ;  /* 0x0000000500037c11 */ /* 0x000fe200088f1407 */
[----:B------:R-:W-:Y:S01]  /*0230*/  ULDC.64 UR4, c[0x0][0x208] ;  /* 0x0000820000047ab9 */ /* 0x000fe20000000a00 */
[----:B------:R-:W-:Y:S01]  /*0240*/  IMAD.MOV.U32 R7, RZ, RZ, RZ ;  /* 0x000000ffff077224 */ /* 0x000fe200078e00ff */
[----:B------:R-:W-:Y:S06]  /*0250*/  @P0 BRA `(.L_x_1) ;  /* 0x0000000000040947 */ /* 0x000fec0003800000 */
[----:B------:R1:W5:Y:S02]  /*0260*/  LDG.E.EL R7, desc[UR4][R2.64+0x10] ;  /* 0x0000100402077981 */ /* 0x000364000c2e1900 */
.L_x_1:
[----:B------:R-:W-:Y:S05]  /*0270*/  BSYNC B0 ;  /* 0x0000000000007941 */ /* 0x000fea0003800000 */
.L_x_0:
[----:B------:R-:W-:Y:S05]  /*0280*/  @P0 EXIT ;  /* 0x000000000000094d */ /* 0x000fea0003800000 */
[----:B-----5:R-:W-:Y:S01]  /*0290*/  STG.E desc[UR4][R4.64], R7 ;  /* 0x0000000704007986 */ /* 0x020fe2000c101904 */
[----:B------:R-:W-:Y:S05]  /*02a0*/  EXIT ;  /* 0x000000000000794d */ /* 0x000fea0003800000 */
.L_x_2:
[----:B------:R-:W-:-:S00]  /*02b0*/  BRA `(.L_x_2) ;  /* 0xfffffffc00fc7947 */ /* 0x000fc0000383ffff */
[----:B------:R-:W-:-:S00]  /*02c0*/  NOP ;  /* 0x0000000000007918 */ /* 0x000fc00000000000 */
        /* <DEDUP_REMOVED lines=11> */
.L_x_3:


//--------------------- .nv.constant0.triton_poi_fused_replication_pad1d_1 --------------------------
	.section	.nv.constant0.triton_poi_fused_replication_pad1d_1,"a",@progbits
	.sectionflags	@""
	.align	4
.nv.constant0.triton_poi_fused_replication_pad1d_1:
	.zero		548
